	.headerflags	@"EF_CUDA_TEXMODE_UNIFIED EF_CUDA_64BIT_ADDRESS EF_CUDA_ACCELERATORS EF_CUDA_SM90 EF_CUDA_VIRTUAL_SM(EF_CUDA_SM90)"
	.elftype	@"ET_EXEC"


//--------------------- .nv.info                  --------------------------
	.section	.nv.info,"",@"SHT_CUDA_INFO"
	.align	4


	//----- nvinfo : EIATTR_REGCOUNT
	.align		4
        /*0000*/ 	.byte	0x04, 0x2f
        /*0002*/ 	.short	(.L_1 - .L_0)
	.align		4
.L_0:
        /*0004*/ 	.word	index@(triton_poi_fused_cat_50)
        /*0008*/ 	.word	0x00000011


	//----- nvinfo : EIATTR_MIN_STACK_SIZE
	.align		4
.L_1:
        /*000c*/ 	.byte	0x04, 0x12
        /*000e*/ 	.short	(.L_3 - .L_2)
	.align		4
.L_2:
        /*0010*/ 	.word	index@(triton_poi_fused_cat_50)
        /*0014*/ 	.word	0x00000000


	//----- nvinfo : EIATTR_FRAME_SIZE
	.align		4
.L_3:
        /*0018*/ 	.byte	0x04, 0x11
        /*001a*/ 	.short	(.L_5 - .L_4)
	.align		4
.L_4:
        /*001c*/ 	.word	index@(triton_poi_fused_cat_50)
        /*0020*/ 	.word	0x00000000


	//----- nvinfo : EIATTR_MIN_STACK_SIZE
	.align		4
.L_5:
        /*0024*/ 	.byte	0x04, 0x12
        /*0026*/ 	.short	(.L_7 - .L_6)
	.align		4
.L_6:
        /*0028*/ 	.word	index@(triton_poi_fused_cat_50)
        /*002c*/ 	.word	0x00000000
.L_7:


//--------------------- .nv.info.triton_poi_fused_cat_50 --------------------------
	.section	.nv.info.triton_poi_fused_cat_50,"",@"SHT_CUDA_INFO"
	.sectionflags	@""
	.align	4


	//----- nvinfo : EIATTR_CUDA_API_VERSION
	.align		4
        /*0000*/ 	.byte	0x04, 0x37
        /*0002*/ 	.short	(.L_9 - .L_8)
.L_8:
        /*0004*/ 	.word	0x0000007c


	//----- nvinfo : EIATTR_KPARAM_INFO
	.align		4
.L_9:
        /*0008*/ 	.byte	0x04, 0x17
        /*000a*/ 	.short	(.L_11 - .L_10)
.L_10:
        /*000c*/ 	.word	0x00000000
        /*0010*/ 	.short	0x0004
        /*0012*/ 	.short	0x0020
        /*0014*/ 	.byte	0x00, 0xf0, 0x11, 0x00


	//----- nvinfo : EIATTR_KPARAM_INFO
	.align		4
.L_11:
        /*0018*/ 	.byte	0x04, 0x17
        /*001a*/ 	.short	(.L_13 - .L_12)
.L_12:
        /*001c*/ 	.word	0x00000000
        /*0020*/ 	.short	0x0003
        /*0022*/ 	.short	0x0018
        /*0024*/ 	.byte	0x00, 0xf4, 0x21, 0x00


	//----- nvinfo : EIATTR_KPARAM_INFO
	.align		4
.L_13:
        /*0028*/ 	.byte	0x04, 0x17
        /*002a*/ 	.short	(.L_15 - .L_14)
.L_14:
        /*002c*/ 	.word	0x00000000
        /*0030*/ 	.short	0x0002
        /*0032*/ 	.short	0x0010
        /*0034*/ 	.byte	0x00, 0xf4, 0x21, 0x00


	//----- nvinfo : EIATTR_KPARAM_INFO
	.align		4
.L_15:
        /*0038*/ 	.byte	0x04, 0x17
        /*003a*/ 	.short	(.L_17 - .L_16)
.L_16:
        /*003c*/ 	.word	0x00000000
        /*0040*/ 	.short	0x0001
        /*0042*/ 	.short	0x0008
        /*0044*/ 	.byte	0x00, 0xf4, 0x21, 0x00


	//----- nvinfo : EIATTR_KPARAM_INFO
	.align		4
.L_17:
        /*0048*/ 	.byte	0x04, 0x17
        /*004a*/ 	.short	(.L_19 - .L_18)
.L_18:
        /*004c*/ 	.word	0x00000000
        /*0050*/ 	.short	0x0000
        /*0052*/ 	.short	0x0000
        /*0054*/ 	.byte	0x00, 0xf4, 0x21, 0x00


	//----- nvinfo : EIATTR_SPARSE_MMA_MASK
	.align		4
.L_19:
        /*0058*/ 	.byte	0x03, 0x50
        /*005a*/ 	.short	0x0000


	//----- nvinfo : EIATTR_MAXREG_COUNT
	.align		4
        /*005c*/ 	.byte	0x03, 0x1b
        /*005e*/ 	.short	0x00ff


	//----- nvinfo : EIATTR_EXIT_INSTR_OFFSETS
	.align		4
        /*0060*/ 	.byte	0x04, 0x1c
        /*0062*/ 	.short	(.L_21 - .L_20)


	//   ....[0]....
.L_20:
        /*0064*/ 	.word	0x000003b0


	//----- nvinfo : EIATTR_REQNTID
	.align		4
.L_21:
        /*0068*/ 	.byte	0x04, 0x10
        /*006a*/ 	.short	(.L_23 - .L_22)
.L_22:
        /*006c*/ 	.word	0x00000080
        /*0070*/ 	.word	0x00000001
        /*0074*/ 	.word	0x00000001


	//----- nvinfo : EIATTR_CBANK_PARAM_SIZE
	.align		4
.L_23:
        /*0078*/ 	.byte	0x03, 0x19
        /*007a*/ 	.short	0x0024


	//----- nvinfo : EIATTR_PARAM_CBANK
	.align		4
        /*007c*/ 	.byte	0x04, 0x0a
        /*007e*/ 	.short	(.L_25 - .L_24)
	.align		4
.L_24:
        /*0080*/ 	.word	index@(.nv.constant0.triton_poi_fused_cat_50)
        /*0084*/ 	.short	0x0210
        /*0086*/ 	.short	0x0024


	//----- nvinfo : EIATTR_SW_WAR
	.align		4
.L_25:
        /*0088*/ 	.byte	0x04, 0x36
        /*008a*/ 	.short	(.L_27 - .L_26)
.L_26:
        /*008c*/ 	.word	0x00000008
.L_27:


//--------------------- .nv.callgraph             --------------------------
	.section	.nv.callgraph,"",@"SHT_CUDA_CALLGRAPH"
	.align	4
	.sectionentsize	8
	.align		4
        /*0000*/ 	.word	0x00000000
	.align		4
        /*0004*/ 	.word	0xffffffff
	.align		4
        /*0008*/ 	.word	0x00000000
	.align		4
        /*000c*/ 	.word	0xfffffffe
	.align		4
        /*0010*/ 	.word	0x00000000
	.align		4
        /*0014*/ 	.word	0xfffffffd
	.align		4
        /*0018*/ 	.word	0x00000000
	.align		4
        /*001c*/ 	.word	0xfffffffc


//--------------------- .text.triton_poi_fused_cat_50 --------------------------
	.section	.text.triton_poi_fused_cat_50,"ax",@progbits
	.align	128
        .global         triton_poi_fused_cat_50
        .type           triton_poi_fused_cat_50,@function
        .size           triton_poi_fused_cat_50,(.L_x_1 - triton_poi_fused_cat_50)
        .other          triton_poi_fused_cat_50,@"STO_CUDA_ENTRY STV_DEFAULT"
triton_poi_fused_cat_50:
.text.triton_poi_fused_cat_50:
[----:B------:R-:W-:Y:S01]  /*0000*/  LDC R1, c[0x0][0x28] ;  /* 0x00000a00ff017b82 */ /* 0x000fe20000000800 */
[----:B------:R-:W1:Y:S07]  /*0010*/  S2R R0, SR_TID.X ;  /* 0x0000000000007919 */ /* 0x000e6e0000002100 */
[----:B------:R-:W2:Y:S01]  /*0020*/  LDC.64 R6, c[0x0][0x210] ;  /* 0x00008400ff067b82 */ /* 0x000ea20000000a00 */
[----:B------:R-:W-:Y:S01]  /*0030*/  ULDC.64 UR4, c[0x0][0x208] ;  /* 0x0000820000047ab9 */ /* 0x000fe20000000a00 */
[----:B------:R-:W-:Y:S01]  /*0040*/  ULDC.64 UR6, c[0x0][0x220] ;  /* 0x0000880000067ab9 */ /* 0x000fe20000000a00 */
[----:B------:R-:W3:Y:S01]  /*0050*/  S2R R3, SR_CTAID.X ;  /* 0x0000000000037919 */ /* 0x000ee20000002500 */
[----:B-1----:R-:W-:-:S05]  /*0060*/  IMAD.SHL.U32 R0, R0, 0x2, RZ ;  /* 0x0000000200007824 */ /* 0x002fca00078e00ff */
[----:B------:R-:W-:-:S05]  /*0070*/  LOP3.LUT R0, R0, 0xfe, RZ, 0xc0, !PT ;  /* 0x000000fe00007812 */ /* 0x000fca00078ec0ff */
[----:B---3--:R-:W-:-:S04]  /*0080*/  IMAD R0, R3, 0x100, R0 ;  /* 0x0000010003007824 */ /* 0x008fc800078e0200 */
[----:B------:R-:W-:Y:S01]  /*0090*/  IMAD.HI R5, R0, 0x38e38e39, RZ ;  /* 0x38e38e3900057827 */ /* 0x000fe200078e02ff */
[----:B------:R-:W-:-:S04]  /*00a0*/  SHF.R.S32.HI R3, RZ, 0x1f, R0 ;  /* 0x0000001fff037819 */ /* 0x000fc80000011400 */
[----:B------:R-:W-:Y:S02]  /*00b0*/  LEA.HI R8, R3, R0, RZ, 0x2 ;  /* 0x0000000003087211 */ /* 0x000fe400078f10ff */
[----:B------:R-:W-:Y:S02]  /*00c0*/  SHF.R.U32.HI R10, RZ, 0x1f, R5 ;  /* 0x0000001fff0a7819 */ /* 0x000fe40000011605 */
[----:B------:R-:W-:Y:S02]  /*00d0*/  SHF.R.S32.HI R2, RZ, 0x2, R8 ;  /* 0x00000002ff027819 */ /* 0x000fe40000011408 */
[----:B------:R-:W-:Y:S02]  /*00e0*/  LEA.HI.SX32 R13, R5, R10, 0x15 ;  /* 0x0000000a050d7211 */ /* 0x000fe400078faaff */
[----:B------:R-:W-:Y:S01]  /*00f0*/  LOP3.LUT R9, R8, 0xfffffffc, RZ, 0xc0, !PT ;  /* 0xfffffffc08097812 */ /* 0x000fe200078ec0ff */
[----:B------:R-:W-:-:S04]  /*0100*/  IMAD.HI R3, R2, 0x38e38e39, RZ ;  /* 0x38e38e3902037827 */ /* 0x000fc800078e02ff */
[----:B------:R-:W-:Y:S01]  /*0110*/  IMAD R10, R13, -0x2400, R0 ;  /* 0xffffdc000d0a7824 */ /* 0x000fe200078e0200 */
[----:B------:R-:W-:-:S04]  /*0120*/  SHF.R.U32.HI R4, RZ, 0x1f, R3 ;  /* 0x0000001fff047819 */ /* 0x000fc80000011603 */
[----:B------:R-:W-:Y:S02]  /*0130*/  LEA.HI.SX32 R3, R3, R4, 0x17 ;  /* 0x0000000403037211 */ /* 0x000fe400078fbaff */
[----:B------:R-:W1:Y:S03]  /*0140*/  LDC.64 R4, c[0x0][0x218] ;  /* 0x00008600ff047b82 */ /* 0x000e660000000a00 */
[----:B------:R-:W-:Y:S02]  /*0150*/  IMAD R11, R3, -0x900, R2 ;  /* 0xfffff700030b7824 */ /* 0x000fe400078e0202 */
[----:B------:R-:W-:Y:S02]  /*0160*/  IMAD R3, R13, 0x400, R10 ;  /* 0x000004000d037824 */ /* 0x000fe400078e020a */
[----:B------:R-:W-:Y:S01]  /*0170*/  IMAD.IADD R10, R0, 0x1, -R9 ;  /* 0x00000001000a7824 */ /* 0x000fe200078e0a09 */
[----:B------:R-:W-:Y:S01]  /*0180*/  ISETP.GE.AND P1, PT, R11, 0x100, PT ;  /* 0x000001000b00780c */ /* 0x000fe20003f26270 */
[----:B------:R-:W-:Y:S01]  /*0190*/  IMAD.SHL.U32 R14, R13, 0x2000, RZ ;  /* 0x000020000d0e7824 */ /* 0x000fe200078e00ff */
[----:B------:R-:W-:Y:S01]  /*01a0*/  ISETP.GT.AND P0, PT, R11, 0xff, PT ;  /* 0x000000ff0b00780c */ /* 0x000fe20003f04270 */
[----:B--2---:R-:W-:Y:S01]  /*01b0*/  IMAD.WIDE R6, R3, 0x4, R6 ;  /* 0x0000000403067825 */ /* 0x004fe200078e0206 */
[----:B------:R-:W-:-:S02]  /*01c0*/  CS2R R2, SRZ ;  /* 0x0000000000027805 */ /* 0x000fc4000001ff00 */
[----:B------:R-:W-:-:S07]  /*01d0*/  CS2R R12, SRZ ;  /* 0x00000000000c7805 */ /* 0x000fce000001ff00 */
[----:B------:R2:W3:Y:S01]  /*01e0*/  @!P1 LDG.E.64 R2, desc[UR4][R6.64] ;  /* 0x0000000406029981 */ /* 0x0004e2000c1e1b00 */
[----:B-1----:R-:W-:Y:S01]  /*01f0*/  IMAD.WIDE R8, R11, 0x4, R4 ;  /* 0x000000040b087825 */ /* 0x002fe200078e0204 */
[----:B------:R-:W-:-:S03]  /*0200*/  SHF.R.S32.HI R4, RZ, 0x1f, R14 ;  /* 0x0000001fff047819 */ /* 0x000fc6000001140e */
[----:B------:R-:W-:Y:S01]  /*0210*/  IMAD.SHL.U32 R11, R11, 0x4, RZ ;  /* 0x000000040b0b7824 */ /* 0x000fe200078e00ff */
[----:B------:R-:W4:Y:S04]  /*0220*/  @!P1 LDG.E.EL R12, desc[UR4][R8.64] ;  /* 0x00000004080c9981 */ /* 0x000f28000c2e1900 */
[----:B------:R-:W-:Y:S01]  /*0230*/  IADD3 R14, P2, P3, R11, R10, R14 ;  /* 0x0000000a0b0e7210 */ /* 0x000fe20007b5e00e */
[----:B------:R-:W5:Y:S01]  /*0240*/  @!P1 LDG.E.EL R13, desc[UR4][R8.64] ;  /* 0x00000004080d9981 */ /* 0x000f62000c2e1900 */
[----:B------:R-:W-:Y:S02]  /*0250*/  SHF.R.S32.HI R10, RZ, 0x1f, R10 ;  /* 0x0000001fff0a7819 */ /* 0x000fe4000001140a */
[----:B------:R-:W-:-:S04]  /*0260*/  SHF.R.S32.HI R11, RZ, 0x1f, R11 ;  /* 0x0000001fff0b7819 */ /* 0x000fc8000001140b */
[----:B------:R-:W-:Y:S02]  /*0270*/  IADD3.X R11, R11, R10, R4, P2, P3 ;  /* 0x0000000a0b0b7210 */ /* 0x000fe400017e6404 */
[C---:B--2---:R-:W-:Y:S02]  /*0280*/  LEA R6, P2, R14.reuse, UR6, 0x2 ;  /* 0x000000060e067c11 */ /* 0x044fe4000f8410ff */
[----:B------:R-:W-:Y:S02]  /*0290*/  CS2R R4, SRZ ;  /* 0x0000000000047805 */ /* 0x000fe4000001ff00 */
[----:B------:R-:W-:Y:S02]  /*02a0*/  LEA.HI.X R7, R14, UR7, R11, 0x2, P2 ;  /* 0x000000070e077c11 */ /* 0x000fe400090f140b */
[----:B------:R-:W1:Y:S03]  /*02b0*/  LDC.64 R10, c[0x0][0x228] ;  /* 0x00008a00ff0a7b82 */ /* 0x000e660000000a00 */
[----:B------:R-:W2:Y:S01]  /*02c0*/  @P0 LDG.E.64 R4, desc[UR4][R6.64+-0x1000] ;  /* 0xfff0000406040981 */ /* 0x000ea2000c1e1b00 */
[----:B---3--:R-:W-:-:S02]  /*02d0*/  SEL R14, R3, RZ, !P1 ;  /* 0x000000ff030e7207 */ /* 0x008fc40004800000 */
[----:B------:R-:W-:Y:S02]  /*02e0*/  SEL R2, R2, RZ, !P1 ;  /* 0x000000ff02027207 */ /* 0x000fe40004800000 */
[----:B----4-:R-:W-:Y:S02]  /*02f0*/  SEL R3, R12, RZ, !P1 ;  /* 0x000000ff0c037207 */ /* 0x010fe40004800000 */
[----:B-----5:R-:W-:Y:S02]  /*0300*/  SEL R13, R13, RZ, !P1 ;  /* 0x000000ff0d0d7207 */ /* 0x020fe40004800000 */
[C---:B------:R-:W-:Y:S01]  /*0310*/  FSETP.GEU.AND P2, PT, R2.reuse, -R3, PT ;  /* 0x800000030200720b */ /* 0x040fe20003f4e000 */
[----:B------:R-:W-:Y:S01]  /*0320*/  FADD R2, R2, R3 ;  /* 0x0000000302027221 */ /* 0x000fe20000000000 */
[C---:B------:R-:W-:Y:S01]  /*0330*/  FSETP.GEU.AND P3, PT, R14.reuse, -R13, PT ;  /* 0x8000000d0e00720b */ /* 0x040fe20003f6e000 */
[----:B------:R-:W-:-:S03]  /*0340*/  FADD R3, R14, R13 ;  /* 0x0000000d0e037221 */ /* 0x000fc60000000000 */
[----:B------:R-:W-:Y:S02]  /*0350*/  FSEL R8, R2, RZ, P2 ;  /* 0x000000ff02087208 */ /* 0x000fe40001000000 */
[----:B------:R-:W-:Y:S01]  /*0360*/  FSEL R9, R3, RZ, P3 ;  /* 0x000000ff03097208 */ /* 0x000fe20001800000 */
[----:B-1----:R-:W-:Y:S01]  /*0370*/  IMAD.WIDE R2, R0, 0x4, R10 ;  /* 0x0000000400027825 */ /* 0x002fe200078e020a */
[----:B--2---:R-:W-:Y:S02]  /*0380*/  @P1 SEL R8, R4, RZ, P0 ;  /* 0x000000ff04081207 */ /* 0x004fe40000000000 */
[----:B------:R-:W-:-:S05]  /*0390*/  @P1 SEL R9, R5, RZ, P0 ;  /* 0x000000ff05091207 */ /* 0x000fca0000000000 */
[----:B------:R-:W-:Y:S01]  /*03a0*/  STG.E.64 desc[UR4][R2.64], R8 ;  /* 0x0000000802007986 */ /* 0x000fe2000c101b04 */
[----:B------:R-:W-:Y:S05]  /*03b0*/  EXIT ;  /* 0x000000000000794d */ /* 0x000fea0003800000 */
.L_x_0:
[----:B------:R-:W-:-:S00]  /*03c0*/  BRA `(.L_x_0) ;  /* 0xfffffffc00fc7947 */ /* 0x000fc0000383ffff */
[----:B------:R-:W-:-:S00]  /*03d0*/  NOP ;  /* 0x0000000000007918 */ /* 0x000fc00000000000 */
        /* <DEDUP_REMOVED lines=10> */
.L_x_1:


//--------------------- .nv.constant0.triton_poi_fused_cat_50 --------------------------
	.section	.nv.constant0.triton_poi_fused_cat_50,"a",@progbits
	.sectionflags	@""
	.align	4
.nv.constant0.triton_poi_fused_cat_50:
	.zero		564
